	.headerflags	@"EF_CUDA_TEXMODE_UNIFIED EF_CUDA_64BIT_ADDRESS EF_CUDA_ACCELERATORS EF_CUDA_SM90 EF_CUDA_VIRTUAL_SM(EF_CUDA_SM90)"
	.elftype	@"ET_EXEC"


//--------------------- .nv.info                  --------------------------
	.section	.nv.info,"",@"SHT_CUDA_INFO"
	.align	4


	//----- nvinfo : EIATTR_REGCOUNT
	.align		4
        /*0000*/ 	.byte	0x04, 0x2f
        /*0002*/ 	.short	(.L_3 - .L_2)
	.align		4
.L_2:
        /*0004*/ 	.word	index@(triton_poi_fused__native_batch_norm_legit_no_training_cat_relu_37)
        /*0008*/ 	.word	0x00000017


	//----- nvinfo : EIATTR_MIN_STACK_SIZE
	.align		4
.L_3:
        /*000c*/ 	.byte	0x04, 0x12
        /*000e*/ 	.short	(.L_5 - .L_4)
	.align		4
.L_4:
        /*0010*/ 	.word	index@(triton_poi_fused__native_batch_norm_legit_no_training_cat_relu_37)
        /*0014*/ 	.word	0x00000000


	//----- nvinfo : EIATTR_FRAME_SIZE
	.align		4
.L_5:
        /*0018*/ 	.byte	0x04, 0x11
        /*001a*/ 	.short	(.L_7 - .L_6)
	.align		4
.L_6:
        /*001c*/ 	.word	index@(triton_poi_fused__native_batch_norm_legit_no_training_cat_relu_37)
        /*0020*/ 	.word	0x00000000


	//----- nvinfo : EIATTR_MIN_STACK_SIZE
	.align		4
.L_7:
        /*0024*/ 	.byte	0x04, 0x12
        /*0026*/ 	.short	(.L_9 - .L_8)
	.align		4
.L_8:
        /*0028*/ 	.word	index@(triton_poi_fused__native_batch_norm_legit_no_training_cat_relu_37)
        /*002c*/ 	.word	0x00000000
.L_9:


//--------------------- .nv.info.triton_poi_fused__native_batch_norm_legit_no_training_cat_relu_37 --------------------------
	.section	.nv.info.triton_poi_fused__native_batch_norm_legit_no_training_cat_relu_37,"",@"SHT_CUDA_INFO"
	.sectionflags	@""
	.align	4


	//----- nvinfo : EIATTR_CUDA_API_VERSION
	.align		4
        /*0000*/ 	.byte	0x04, 0x37
        /*0002*/ 	.short	(.L_11 - .L_10)
.L_10:
        /*0004*/ 	.word	0x0000007c


	//----- nvinfo : EIATTR_KPARAM_INFO
	.align		4
.L_11:
        /*0008*/ 	.byte	0x04, 0x17
        /*000a*/ 	.short	(.L_13 - .L_12)
.L_12:
        /*000c*/ 	.word	0x00000000
        /*0010*/ 	.short	0x0008
        /*0012*/ 	.short	0x0040
        /*0014*/ 	.byte	0x00, 0xf0, 0x11, 0x00


	//----- nvinfo : EIATTR_KPARAM_INFO
	.align		4
.L_13:
        /*0018*/ 	.byte	0x04, 0x17
        /*001a*/ 	.short	(.L_15 - .L_14)
.L_14:
        /*001c*/ 	.word	0x00000000
        /*0020*/ 	.short	0x0007
        /*0022*/ 	.short	0x0038
        /*0024*/ 	.byte	0x00, 0xf4, 0x21, 0x00


	//----- nvinfo : EIATTR_KPARAM_INFO
	.align		4
.L_15:
        /*0028*/ 	.byte	0x04, 0x17
        /*002a*/ 	.short	(.L_17 - .L_16)
.L_16:
        /*002c*/ 	.word	0x00000000
        /*0030*/ 	.short	0x0006
        /*0032*/ 	.short	0x0030
        /*0034*/ 	.byte	0x00, 0xf4, 0x21, 0x00


	//----- nvinfo : EIATTR_KPARAM_INFO
	.align		4
.L_17:
        /*0038*/ 	.byte	0x04, 0x17
        /*003a*/ 	.short	(.L_19 - .L_18)
.L_18:
        /*003c*/ 	.word	0x00000000
        /*0040*/ 	.short	0x0005
        /*0042*/ 	.short	0x0028
        /*0044*/ 	.byte	0x00, 0xf4, 0x21, 0x00


	//----- nvinfo : EIATTR_KPARAM_INFO
	.align		4
.L_19:
        /*0048*/ 	.byte	0x04, 0x17
        /*004a*/ 	.short	(.L_21 - .L_20)
.L_20:
        /*004c*/ 	.word	0x00000000
        /*0050*/ 	.short	0x0004
        /*0052*/ 	.short	0x0020
        /*0054*/ 	.byte	0x00, 0xf4, 0x21, 0x00


	//----- nvinfo : EIATTR_KPARAM_INFO
	.align		4
.L_21:
        /*0058*/ 	.byte	0x04, 0x17
        /*005a*/ 	.short	(.L_23 - .L_22)
.L_22:
        /*005c*/ 	.word	0x00000000
        /*0060*/ 	.short	0x0003
        /*0062*/ 	.short	0x0018
        /*0064*/ 	.byte	0x00, 0xf4, 0x21, 0x00


	//----- nvinfo : EIATTR_KPARAM_INFO
	.align		4
.L_23:
        /*0068*/ 	.byte	0x04, 0x17
        /*006a*/ 	.short	(.L_25 - .L_24)
.L_24:
        /*006c*/ 	.word	0x00000000
        /*0070*/ 	.short	0x0002
        /*0072*/ 	.short	0x0010
        /*0074*/ 	.byte	0x00, 0xf4, 0x21, 0x00


	//----- nvinfo : EIATTR_KPARAM_INFO
	.align		4
.L_25:
        /*0078*/ 	.byte	0x04, 0x17
        /*007a*/ 	.short	(.L_27 - .L_26)
.L_26:
        /*007c*/ 	.word	0x00000000
        /*0080*/ 	.short	0x0001
        /*0082*/ 	.short	0x0008
        /*0084*/ 	.byte	0x00, 0xf4, 0x21, 0x00


	//----- nvinfo : EIATTR_KPARAM_INFO
	.align		4
.L_27:
        /*0088*/ 	.byte	0x04, 0x17
        /*008a*/ 	.short	(.L_29 - .L_28)
.L_28:
        /*008c*/ 	.word	0x00000000
        /*0090*/ 	.short	0x0000
        /*0092*/ 	.short	0x0000
        /*0094*/ 	.byte	0x00, 0xf4, 0x21, 0x00


	//----- nvinfo : EIATTR_SPARSE_MMA_MASK
	.align		4
.L_29:
        /*0098*/ 	.byte	0x03, 0x50
        /*009a*/ 	.short	0x0000


	//----- nvinfo : EIATTR_MAXREG_COUNT
	.align		4
        /*009c*/ 	.byte	0x03, 0x1b
        /*009e*/ 	.short	0x00ff


	//----- nvinfo : EIATTR_EXIT_INSTR_OFFSETS
	.align		4
        /*00a0*/ 	.byte	0x04, 0x1c
        /*00a2*/ 	.short	(.L_31 - .L_30)


	//   ....[0]....
.L_30:
        /*00a4*/ 	.word	0x00000520


	//----- nvinfo : EIATTR_REQNTID
	.align		4
.L_31:
        /*00a8*/ 	.byte	0x04, 0x10
        /*00aa*/ 	.short	(.L_33 - .L_32)
.L_32:
        /*00ac*/ 	.word	0x00000080
        /*00b0*/ 	.word	0x00000001
        /*00b4*/ 	.word	0x00000001


	//----- nvinfo : EIATTR_CBANK_PARAM_SIZE
	.align		4
.L_33:
        /*00b8*/ 	.byte	0x03, 0x19
        /*00ba*/ 	.short	0x0044


	//----- nvinfo : EIATTR_PARAM_CBANK
	.align		4
        /*00bc*/ 	.byte	0x04, 0x0a
        /*00be*/ 	.short	(.L_35 - .L_34)
	.align		4
.L_34:
        /*00c0*/ 	.word	index@(.nv.constant0.triton_poi_fused__native_batch_norm_legit_no_training_cat_relu_37)
        /*00c4*/ 	.short	0x0210
        /*00c6*/ 	.short	0x0044


	//----- nvinfo : EIATTR_SW_WAR
	.align		4
.L_35:
        /*00c8*/ 	.byte	0x04, 0x36
        /*00ca*/ 	.short	(.L_37 - .L_36)
.L_36:
        /*00cc*/ 	.word	0x00000008
.L_37:


//--------------------- .nv.callgraph             --------------------------
	.section	.nv.callgraph,"",@"SHT_CUDA_CALLGRAPH"
	.align	4
	.sectionentsize	8
	.align		4
        /*0000*/ 	.word	0x00000000
	.align		4
        /*0004*/ 	.word	0xffffffff
	.align		4
        /*0008*/ 	.word	0x00000000
	.align		4
        /*000c*/ 	.word	0xfffffffe
	.align		4
        /*0010*/ 	.word	0x00000000
	.align		4
        /*0014*/ 	.word	0xfffffffd
	.align		4
        /*0018*/ 	.word	0x00000000
	.align		4
        /*001c*/ 	.word	0xfffffffc


//--------------------- .nv.constant4             --------------------------
	.section	.nv.constant4,"a",@progbits
	.align	8
	.align		8
.nv.constant4:
        /*0000*/ 	.dword	_$_str
	.align		8
        /*0008*/ 	.dword	_$_str_$_2


//--------------------- .text.triton_poi_fused__native_batch_norm_legit_no_training_cat_relu_37 --------------------------
	.section	.text.triton_poi_fused__native_batch_norm_legit_no_training_cat_relu_37,"ax",@progbits
	.align	128
        .global         triton_poi_fused__native_batch_norm_legit_no_training_cat_relu_37
        .type           triton_poi_fused__native_batch_norm_legit_no_training_cat_relu_37,@function
        .size           triton_poi_fused__native_batch_norm_legit_no_training_cat_relu_37,(.L_x_1 - triton_poi_fused__native_batch_norm_legit_no_training_cat_relu_37)
        .other          triton_poi_fused__native_batch_norm_legit_no_training_cat_relu_37,@"STO_CUDA_ENTRY STV_DEFAULT"
triton_poi_fused__native_batch_norm_legit_no_training_cat_relu_37:
.text.triton_poi_fused__native_batch_norm_legit_no_training_cat_relu_37:
[----:B------:R-:W-:Y:S01]  /*0000*/  LDC R1, c[0x0][0x28] ;  /* 0x00000a00ff017b82 */ /* 0x000fe20000000800 */
[----:B------:R-:W1:Y:S07]  /*0010*/  S2R R0, SR_TID.X ;  /* 0x0000000000007919 */ /* 0x000e6e0000002100 */
[----:B------:R-:W2:Y:S01]  /*0020*/  LDC.64 R4, c[0x0][0x228] ;  /* 0x00008a00ff047b82 */ /* 0x000ea20000000a00 */
[----:B------:R-:W-:Y:S01]  /*0030*/  ULDC.64 UR4, c[0x0][0x208] ;  /* 0x0000820000047ab9 */ /* 0x000fe20000000a00 */
[----:B------:R-:W-:Y:S01]  /*0040*/  ULDC.64 UR6, c[0x0][0x218] ;  /* 0x0000860000067ab9 */ /* 0x000fe20000000a00 */
[----:B------:R-:W3:Y:S01]  /*0050*/  S2R R3, SR_CTAID.X ;  /* 0x0000000000037919 */ /* 0x000ee20000002500 */
[----:B-1----:R-:W-:-:S05]  /*0060*/  IMAD.SHL.U32 R0, R0, 0x2, RZ ;  /* 0x0000000200007824 */ /* 0x002fca00078e00ff */
[----:B------:R-:W-:-:S05]  /*0070*/  LOP3.LUT R0, R0, 0xfe, RZ, 0xc0, !PT ;  /* 0x000000fe00007812 */ /* 0x000fca00078ec0ff */
[----:B---3--:R-:W-:-:S05]  /*0080*/  IMAD R0, R3, 0x100, R0 ;  /* 0x0000010003007824 */ /* 0x008fca00078e0200 */
[----:B------:R-:W-:-:S04]  /*0090*/  SHF.R.S32.HI R3, RZ, 0x1f, R0 ;  /* 0x0000001fff037819 */ /* 0x000fc80000011400 */
[----:B------:R-:W-:-:S04]  /*00a0*/  LEA.HI R8, R3, R0, RZ, 0x4 ;  /* 0x0000000003087211 */ /* 0x000fc800078f20ff */
[----:B------:R-:W-:-:S05]  /*00b0*/  SHF.R.S32.HI R6, RZ, 0x4, R8 ;  /* 0x00000004ff067819 */ /* 0x000fca0000011408 */
[----:B------:R-:W-:-:S05]  /*00c0*/  IMAD.HI R2, R6, 0x66666667, RZ ;  /* 0x6666666706027827 */ /* 0x000fca00078e02ff */
[----:B------:R-:W-:-:S04]  /*00d0*/  SHF.R.U32.HI R3, RZ, 0x1f, R2 ;  /* 0x0000001fff037819 */ /* 0x000fc80000011602 */
[----:B------:R-:W-:-:S05]  /*00e0*/  LEA.HI.SX32 R3, R2, R3, 0x18 ;  /* 0x0000000302037211 */ /* 0x000fca00078fc2ff */
[----:B------:R-:W-:Y:S02]  /*00f0*/  IMAD R6, R3, -0x280, R6 ;  /* 0xfffffd8003067824 */ /* 0x000fe400078e0206 */
[----:B------:R-:W-:Y:S01]  /*0100*/  IMAD.HI R10, R0, 0x66666667, RZ ;  /* 0x66666667000a7827 */ /* 0x000fe200078e02ff */
[----:B------:R-:W-:Y:S01]  /*0110*/  LOP3.LUT R9, R8, 0xfffffff0, RZ, 0xc0, !PT ;  /* 0xfffffff008097812 */ /* 0x000fe200078ec0ff */
[----:B------:R-:W1:Y:S02]  /*0120*/  LDC.64 R2, c[0x0][0x210] ;  /* 0x00008400ff027b82 */ /* 0x000e640000000a00 */
[----:B--2---:R-:W-:-:S05]  /*0130*/  IMAD.WIDE R4, R6, 0x4, R4 ;  /* 0x0000000406047825 */ /* 0x004fca00078e0204 */
[----:B------:R2:W3:Y:S01]  /*0140*/  LDG.E.EL R7, desc[UR4][R4.64] ;  /* 0x0000000404077981 */ /* 0x0004e2000c2e1900 */
[----:B------:R-:W-:Y:S01]  /*0150*/  SHF.R.U32.HI R11, RZ, 0x1f, R10 ;  /* 0x0000001fff0b7819 */ /* 0x000fe2000001160a */
[----:B------:R-:W-:-:S03]  /*0160*/  IMAD.IADD R9, R0, 0x1, -R9 ;  /* 0x0000000100097824 */ /* 0x000fc600078e0a09 */
[----:B------:R-:W-:Y:S01]  /*0170*/  LEA.HI.SX32 R11, R10, R11, 0x14 ;  /* 0x0000000b0a0b7211 */ /* 0x000fe200078fa2ff */
[----:B------:R-:W-:-:S04]  /*0180*/  IMAD.SHL.U32 R10, R6, 0x10, RZ ;  /* 0x00000010060a7824 */ /* 0x000fc800078e00ff */
[C---:B------:R-:W-:Y:S01]  /*0190*/  IMAD.SHL.U32 R12, R11.reuse, 0x200, RZ ;  /* 0x000002000b0c7824 */ /* 0x040fe200078e00ff */
[----:B--2---:R-:W-:Y:S01]  /*01a0*/  SHF.R.S32.HI R4, RZ, 0x1f, R9 ;  /* 0x0000001fff047819 */ /* 0x004fe20000011409 */
[----:B------:R-:W-:-:S03]  /*01b0*/  IMAD R8, R11, -0x2800, R0 ;  /* 0xffffd8000b087824 */ /* 0x000fc600078e0200 */
[----:B------:R-:W-:Y:S01]  /*01c0*/  IADD3 R5, P0, P1, R10, R9, R12 ;  /* 0x000000090a057210 */ /* 0x000fe2000791e00c */
[----:B------:R-:W-:Y:S01]  /*01d0*/  IMAD R17, R11, 0x2600, R8 ;  /* 0x000026000b117824 */ /* 0x000fe200078e0208 */
[----:B------:R-:W-:Y:S01]  /*01e0*/  SHF.R.S32.HI R13, RZ, 0x1f, R12 ;  /* 0x0000001fff0d7819 */ /* 0x000fe2000001140c */
[----:B------:R-:W2:Y:S01]  /*01f0*/  LDC.64 R8, c[0x0][0x220] ;  /* 0x00008800ff087b82 */ /* 0x000ea20000000a00 */
[----:B------:R-:W-:Y:S01]  /*0200*/  SHF.R.S32.HI R10, RZ, 0x1f, R10 ;  /* 0x0000001fff0a7819 */ /* 0x000fe2000001140a */
[----:B-1----:R-:W-:Y:S01]  /*0210*/  IMAD.WIDE R16, R17, 0x4, R2 ;  /* 0x0000000411107825 */ /* 0x002fe200078e0202 */
[----:B------:R-:W-:Y:S02]  /*0220*/  LEA R18, P2, R5, UR6, 0x2 ;  /* 0x0000000605127c11 */ /* 0x000fe4000f8410ff */
[----:B------:R-:W-:Y:S02]  /*0230*/  CS2R R2, SRZ ;  /* 0x0000000000027805 */ /* 0x000fe4000001ff00 */
[----:B------:R-:W-:-:S02]  /*0240*/  IADD3.X R4, R10, R4, R13, P0, P1 ;  /* 0x000000040a047210 */ /* 0x000fc400007e240d */
[C---:B------:R-:W-:Y:S01]  /*0250*/  ISETP.GE.AND P1, PT, R6.reuse, 0x260, PT ;  /* 0x000002600600780c */ /* 0x040fe20003f26270 */
[----:B------:R-:W1:Y:S01]  /*0260*/  LDC.64 R12, c[0x0][0x230] ;  /* 0x00008c00ff0c7b82 */ /* 0x000e620000000a00 */
[----:B------:R-:W-:Y:S02]  /*0270*/  ISETP.GT.AND P0, PT, R6, 0x25f, PT ;  /* 0x0000025f0600780c */ /* 0x000fe40003f04270 */
[----:B------:R-:W-:-:S05]  /*0280*/  LEA.HI.X R19, R5, UR7, R4, 0x2, P2 ;  /* 0x0000000705137c11 */ /* 0x000fca00090f1404 */
[----:B------:R-:W4:Y:S01]  /*0290*/  LDC.64 R10, c[0x0][0x238] ;  /* 0x00008e00ff0a7b82 */ /* 0x000f220000000a00 */
[----:B------:R-:W-:-:S03]  /*02a0*/  CS2R R4, SRZ ;  /* 0x0000000000047805 */ /* 0x000fc6000001ff00 */
[----:B------:R-:W5:Y:S01]  /*02b0*/  @!P1 LDG.E.64 R2, desc[UR4][R16.64] ;  /* 0x0000000410029981 */ /* 0x000f62000c1e1b00 */
[----:B--2---:R-:W-:-:S03]  /*02c0*/  IMAD.WIDE R8, R6, 0x4, R8 ;  /* 0x0000000406087825 */ /* 0x004fc600078e0208 */
[----:B------:R-:W2:Y:S04]  /*02d0*/  @P0 LDG.E.64 R4, desc[UR4][R18.64+-0x9800] ;  /* 0xff68000412040981 */ /* 0x000ea8000c1e1b00 */
[----:B------:R1:W2:Y:S02]  /*02e0*/  LDG.E.EL R8, desc[UR4][R8.64] ;  /* 0x0000000408087981 */ /* 0x0002a4000c2e1900 */
[----:B-1----:R-:W-:-:S06]  /*02f0*/  IMAD.WIDE R12, R6, 0x4, R12 ;  /* 0x00000004060c7825 */ /* 0x002fcc00078e020c */
[----:B------:R-:W2:Y:S01]  /*0300*/  LDG.E.EL R12, desc[UR4][R12.64] ;  /* 0x000000040c0c7981 */ /* 0x000ea2000c2e1900 */
[----:B----4-:R-:W-:Y:S02]  /*0310*/  IMAD.WIDE R14, R6, 0x4, R10 ;  /* 0x00000004060e7825 */ /* 0x010fe400078e020a */
[----:B------:R-:W1:Y:S04]  /*0320*/  LDC.64 R10, c[0x0][0x240] ;  /* 0x00009000ff0a7b82 */ /* 0x000e680000000a00 */
[----:B------:R-:W4:Y:S01]  /*0330*/  LDG.E.EL R15, desc[UR4][R14.64] ;  /* 0x000000040e0f7981 */ /* 0x000f22000c2e1900 */
[----:B0-----:R-:W-:Y:S02]  /*0340*/  IMAD.MOV.U32 R9, RZ, RZ, 0x3e800000 ;  /* 0x3e800000ff097424 */ /* 0x001fe400078e00ff */
[----:B-1----:R-:W-:-:S04]  /*0350*/  IMAD.WIDE R10, R0, 0x4, R10 ;  /* 0x00000004000a7825 */ /* 0x002fc800078e020a */
[----:B---3--:R-:W-:Y:S02]  /*0360*/  FADD R20, R7, 9.9999997473787516356e-06 ;  /* 0x3727c5ac07147421 */ /* 0x008fe40000000000 */
[----:B------:R-:W0:Y:S02]  /*0370*/  LDC.64 R6, c[0x0][0x248] ;  /* 0x00009200ff067b82 */ /* 0x000e240000000a00 */
[----:B------:R-:W1:Y:S02]  /*0380*/  MUFU.SQRT R16, R20 ;  /* 0x0000001400107308 */ /* 0x000e640000002000 */
[C---:B-1----:R-:W-:Y:S02]  /*0390*/  FSETP.GT.AND P2, PT, R16.reuse, 8.50705917302346158658e+37, PT ;  /* 0x7e8000001000780b */ /* 0x042fe40003f44000 */
[----:B------:R-:W-:-:S11]  /*03a0*/  FSETP.GEU.AND P3, PT, R16, 1.175494350822287508e-38, PT ;  /* 0x008000001000780b */ /* 0x000fd60003f6e000 */
[----:B------:R-:W-:-:S04]  /*03b0*/  @P2 FMUL R16, R16, 0.25 ;  /* 0x3e80000010102820 */ /* 0x000fc80000400000 */
[----:B------:R-:W-:-:S06]  /*03c0*/  @!P3 FMUL R16, R16, 16777216 ;  /* 0x4b8000001010b820 */ /* 0x000fcc0000400000 */
[----:B------:R-:W1:Y:S01]  /*03d0*/  MUFU.RCP R16, R16 ;  /* 0x0000001000107308 */ /* 0x000e620000001000 */
[----:B------:R-:W-:Y:S02]  /*03e0*/  FSEL R9, R9, 1, P2 ;  /* 0x3f80000009097808 */ /* 0x000fe40001000000 */
[----:B-----5:R-:W-:Y:S02]  /*03f0*/  SEL R2, R2, RZ, !P1 ;  /* 0x000000ff02027207 */ /* 0x020fe40004800000 */
[----:B------:R-:W-:Y:S02]  /*0400*/  SEL R3, R3, RZ, !P1 ;  /* 0x000000ff03037207 */ /* 0x000fe40004800000 */
[----:B--2---:R-:W-:Y:S01]  /*0410*/  @P1 SEL R2, R4, RZ, P0 ;  /* 0x000000ff04021207 */ /* 0x004fe20000000000 */
[----:B------:R-:W-:Y:S01]  /*0420*/  @!P3 FMUL R9, R9, 16777216 ;  /* 0x4b8000000909b820 */ /* 0x000fe20000400000 */
[----:B------:R-:W-:-:S03]  /*0430*/  @P1 SEL R3, R5, RZ, P0 ;  /* 0x000000ff05031207 */ /* 0x000fc60000000000 */
[C---:B------:R-:W-:Y:S02]  /*0440*/  FADD R4, -R8.reuse, R2 ;  /* 0x0000000208047221 */ /* 0x040fe40000000100 */
[----:B------:R-:W-:Y:S01]  /*0450*/  FADD R8, -R8, R3 ;  /* 0x0000000308087221 */ /* 0x000fe20000000100 */
[----:B-1----:R-:W-:-:S04]  /*0460*/  FMUL R9, R16, R9 ;  /* 0x0000000910097220 */ /* 0x002fc80000400000 */
[-C--:B------:R-:W-:Y:S01]  /*0470*/  FMUL R4, R4, R9.reuse ;  /* 0x0000000904047220 */ /* 0x080fe20000400000 */
[----:B------:R-:W-:-:S03]  /*0480*/  FMUL R8, R8, R9 ;  /* 0x0000000908087220 */ /* 0x000fc60000400000 */
[C-C-:B----4-:R-:W-:Y:S01]  /*0490*/  FFMA R4, R12.reuse, R4, R15.reuse ;  /* 0x000000040c047223 */ /* 0x150fe2000000000f */
[----:B------:R-:W-:-:S04]  /*04a0*/  FFMA R8, R12, R8, R15 ;  /* 0x000000080c087223 */ /* 0x000fc8000000000f */
[----:B------:R-:W-:Y:S02]  /*04b0*/  FSETP.GEU.AND P0, PT, R4, RZ, PT ;  /* 0x000000ff0400720b */ /* 0x000fe40003f0e000 */
[----:B------:R-:W-:Y:S01]  /*04c0*/  FSETP.GEU.AND P1, PT, R8, RZ, PT ;  /* 0x000000ff0800720b */ /* 0x000fe20003f2e000 */
[----:B0-----:R-:W-:Y:S01]  /*04d0*/  IMAD.WIDE R6, R0, 0x4, R6 ;  /* 0x0000000400067825 */ /* 0x001fe200078e0206 */
[----:B------:R-:W-:Y:S02]  /*04e0*/  FSEL R4, R4, RZ, P0 ;  /* 0x000000ff04047208 */ /* 0x000fe40000000000 */
[----:B------:R-:W-:Y:S01]  /*04f0*/  FSEL R5, R8, RZ, P1 ;  /* 0x000000ff08057208 */ /* 0x000fe20000800000 */
[----:B------:R-:W-:Y:S04]  /*0500*/  STG.E.64 desc[UR4][R10.64], R2 ;  /* 0x000000020a007986 */ /* 0x000fe8000c101b04 */
[----:B------:R-:W-:Y:S01]  /*0510*/  STG.E.64 desc[UR4][R6.64], R4 ;  /* 0x0000000406007986 */ /* 0x000fe2000c101b04 */
[----:B------:R-:W-:Y:S05]  /*0520*/  EXIT ;  /* 0x000000000000794d */ /* 0x000fea0003800000 */
.L_x_0:
[----:B------:R-:W-:-:S00]  /*0530*/  BRA `(.L_x_0) ;  /* 0xfffffffc00fc7947 */ /* 0x000fc0000383ffff */
[----:B------:R-:W-:-:S00]  /*0540*/  NOP ;  /* 0x0000000000007918 */ /* 0x000fc00000000000 */
        /* <DEDUP_REMOVED lines=11> */
.L_x_1:


//--------------------- .nv.global.init           --------------------------
	.section	.nv.global.init,"aw",@progbits
.nv.global.init:
	.type		_$_str,@object
	.size		_$_str,(_$_str_$_2 - _$_str)
_$_str:
        /*0000*/ 	.byte	0x5f, 0x5f, 0x43, 0x55, 0x44, 0x41, 0x5f, 0x46, 0x54, 0x5a, 0x00
	.type		_$_str_$_2,@object
	.size		_$_str_$_2,(.L_1 - _$_str_$_2)
_$_str_$_2:
        /*000b*/ 	.byte	0x5f, 0x5f, 0x43, 0x55, 0x44, 0x41, 0x5f, 0x50, 0x52, 0x45, 0x43, 0x5f, 0x53, 0x51, 0x52, 0x54
        /*001b*/ 	.byte	0x00
.L_1:


//--------------------- .nv.constant0.triton_poi_fused__native_batch_norm_legit_no_training_cat_relu_37 --------------------------
	.section	.nv.constant0.triton_poi_fused__native_batch_norm_legit_no_training_cat_relu_37,"a",@progbits
	.sectionflags	@""
	.align	4
.nv.constant0.triton_poi_fused__native_batch_norm_legit_no_training_cat_relu_37:
	.zero		596
